//
// Generated by NVIDIA NVVM Compiler
//
// Compiler Build ID: CL-36424714
// Cuda compilation tools, release 13.0, V13.0.88
// Based on NVVM 20.0.0
//

.version 9.0
.target sm_100
.address_size 64

	// .globl	_Z6kernelv
.extern .func  (.param .b32 func_retval0) vprintf
(
	.param .b64 vprintf_param_0,
	.param .b64 vprintf_param_1
)
;
.extern .func  (.param .b64 func_retval0) malloc
(
	.param .b64 malloc_param_0
)
;
.global .align 1 .b8 $str[17] = {67, 97, 108, 108, 101, 100, 32, 118, 101, 99, 116, 111, 114, 40, 41, 10};
.global .align 1 .b8 $str$1[18] = {67, 97, 108, 108, 101, 100, 32, 126, 118, 101, 99, 116, 111, 114, 40, 41, 10};
.global .align 1 .b8 $str$2[20] = {67, 97, 108, 108, 101, 100, 32, 112, 117, 115, 104, 95, 98, 97, 99, 107, 40, 41, 10};
.global .align 1 .b8 $str$4[15] = {67, 97, 108, 108, 101, 100, 32, 83, 105, 122, 101, 40, 41, 10};

.visible .entry _Z6kernelv()
{
	.reg .b32 	%r<10>;
	.reg .b64 	%rd<11>;

	mov.u64 	%rd1, $str;
	cvta.global.u64 	%rd2, %rd1;
	{ // callseq 0, 0
	.param .b64 param0;
	st.param.b64 	[param0], %rd2;
	.param .b64 param1;
	st.param.b64 	[param1], 0;
	.param .b32 retval0;
	call.uni (retval0), 
	vprintf, 
	(
	param0, 
	param1
	);
	ld.param.b32 	%r1, [retval0];
	} // callseq 0
	mov.u64 	%rd3, $str$4;
	cvta.global.u64 	%rd4, %rd3;
	{ // callseq 1, 0
	.param .b64 param0;
	st.param.b64 	[param0], %rd4;
	.param .b64 param1;
	st.param.b64 	[param1], 0;
	.param .b32 retval0;
	call.uni (retval0), 
	vprintf, 
	(
	param0, 
	param1
	);
	ld.param.b32 	%r3, [retval0];
	} // callseq 1
	mov.u64 	%rd5, $str$2;
	cvta.global.u64 	%rd6, %rd5;
	{ // callseq 2, 0
	.param .b64 param0;
	st.param.b64 	[param0], %rd6;
	.param .b64 param1;
	st.param.b64 	[param1], 0;
	.param .b32 retval0;
	call.uni (retval0), 
	vprintf, 
	(
	param0, 
	param1
	);
	ld.param.b32 	%r5, [retval0];
	} // callseq 2
	{ // callseq 3, 0
	.param .b64 param0;
	st.param.b64 	[param0], 4;
	.param .b64 retval0;
	call.uni (retval0), 
	malloc, 
	(
	param0
	);
	ld.param.b64 	%rd7, [retval0];
	} // callseq 3
	mov.b32 	%r7, 2;
	st.u32 	[%rd7], %r7;
	mov.u64 	%rd9, $str$1;
	cvta.global.u64 	%rd10, %rd9;
	{ // callseq 4, 0
	.param .b64 param0;
	st.param.b64 	[param0], %rd10;
	.param .b64 param1;
	st.param.b64 	[param1], 0;
	.param .b32 retval0;
	call.uni (retval0), 
	vprintf, 
	(
	param0, 
	param1
	);
	ld.param.b32 	%r8, [retval0];
	} // callseq 4
	ret;

}


// ===== COMPILED SASS (sm_100) =====

	.target	sm_100

	.elftype	@"ET_EXEC"


//--------------------- .note.nv.tkinfo           --------------------------
	.section	.note.nv.tkinfo,"",@"SHT_NOTE"
	.sectionflags	@"SHF_NOTE_NV_TKINFO"
	.tkinfo
        /*0018*/ 	.word	0x00000002
        /*0030*/ 	.string	""
        /*0030*/ 	.string	"ptxas"
        /*0030*/ 	.string	"Cuda compilation tools, release 13.0, V13.0.88"
        /*0030*/ 	.string	"Build cuda_13.0.r13.0/compiler.36424714_0"
        /*0030*/ 	.string	"-arch sm_100 -m 64 "



//--------------------- .note.nv.cuinfo           --------------------------
	.section	.note.nv.cuinfo,"",@"SHT_NOTE"
	.sectionflags	@"SHF_NOTE_NV_CUINFO"
        /*0018*/ 	.short	0x0002
        /*001a*/ 	.short	0x0064
        /*001c*/ 	.short	0x0082
	.zero		2


//--------------------- .nv.info                  --------------------------
	.section	.nv.info,"",@"SHT_CUDA_INFO"
	.align	4


	//----- nvinfo : EIATTR_REGCOUNT
	.align		4
        /*0000*/ 	.byte	0x04, 0x2f
        /*0002*/ 	.short	(.L_5 - .L_4)
	.align		4
.L_4:
        /*0004*/ 	.word	index@(_Z6kernelv)
        /*0008*/ 	.word	0x00000018


	//----- nvinfo : EIATTR_FRAME_SIZE
	.align		4
.L_5:
        /*000c*/ 	.byte	0x04, 0x11
        /*000e*/ 	.short	(.L_7 - .L_6)
	.align		4
.L_6:
        /*0010*/ 	.word	index@(_Z6kernelv)
        /*0014*/ 	.word	0x00000000


	//----- nvinfo : EIATTR_MIN_STACK_SIZE
	.align		4
.L_7:
        /*0018*/ 	.byte	0x04, 0x12
        /*001a*/ 	.short	(.L_9 - .L_8)
	.align		4
.L_8:
        /*001c*/ 	.word	index@(_Z6kernelv)
        /*0020*/ 	.word	0x00000000
.L_9:


//--------------------- .nv.compat                --------------------------
	.section	.nv.compat,"",@"SHT_CUDA_COMPAT_INFO"
	.align	4
        /*0000*/ 	.byte	0x02, 0x09, 0x00, 0x00, 0x02, 0x02, 0x01, 0x00, 0x02, 0x05, 0x05, 0x00, 0x03, 0x07, 0x01, 0x01
        /*0010*/ 	.byte	0x02, 0x03, 0x00, 0x00, 0x02, 0x06, 0x01, 0x00, 0x04, 0x0b, 0x08, 0x00, 0x09, 0x00, 0x00, 0x00
        /*0020*/ 	.byte	0x00, 0x00, 0x00, 0x00


//--------------------- .nv.info._Z6kernelv       --------------------------
	.section	.nv.info._Z6kernelv,"",@"SHT_CUDA_INFO"
	.sectionflags	@""
	.align	4


	//----- nvinfo : EIATTR_CUDA_API_VERSION
	.align		4
        /*0000*/ 	.byte	0x04, 0x37
        /*0002*/ 	.short	(.L_11 - .L_10)
.L_10:
        /*0004*/ 	.word	0x00000082


	//----- nvinfo : EIATTR_SPARSE_MMA_MASK
	.align		4
.L_11:
        /*0008*/ 	.byte	0x03, 0x50
        /*000a*/ 	.short	0x0000


	//----- nvinfo : EIATTR_MAXREG_COUNT
	.align		4
        /*000c*/ 	.byte	0x03, 0x1b
        /*000e*/ 	.short	0x00ff


	//----- nvinfo : EIATTR_EXTERNS
	.align		4
        /*0010*/ 	.byte	0x04, 0x0f
        /*0012*/ 	.short	(.L_13 - .L_12)


	//   ....[0]....
	.align		4
.L_12:
        /*0014*/ 	.word	index@(vprintf)


	//   ....[1]....
	.align		4
        /*0018*/ 	.word	index@(malloc)


	//----- nvinfo : EIATTR_MERCURY_ISA_VERSION
	.align		4
.L_13:
        /*001c*/ 	.byte	0x03, 0x5f
        /*001e*/ 	.short	0x0101


	//----- nvinfo : EIATTR_VRC_CTA_INIT_COUNT
	.align		4
        /*0020*/ 	.byte	0x02, 0x4a
	.zero		1
	.zero		1


	//----- nvinfo : EIATTR_SYSCALL_OFFSETS
	.align		4
        /*0024*/ 	.byte	0x04, 0x46
        /*0026*/ 	.short	(.L_15 - .L_14)


	//   ....[0]....
.L_14:
        /*0028*/ 	.word	0x00000080


	//   ....[1]....
        /*002c*/ 	.word	0x000000f0


	//   ....[2]....
        /*0030*/ 	.word	0x00000160


	//   ....[3]....
        /*0034*/ 	.word	0x000001d0


	//   ....[4]....
        /*0038*/ 	.word	0x000002a0


	//----- nvinfo : EIATTR_EXIT_INSTR_OFFSETS
	.align		4
.L_15:
        /*003c*/ 	.byte	0x04, 0x1c
        /*003e*/ 	.short	(.L_17 - .L_16)


	//   ....[0]....
.L_16:
        /*0040*/ 	.word	0x000002b0


	//----- nvinfo : EIATTR_SW_WAR
	.align		4
.L_17:
        /*0044*/ 	.byte	0x04, 0x36
        /*0046*/ 	.short	(.L_19 - .L_18)
.L_18:
        /*0048*/ 	.word	0x00000008
.L_19:


//--------------------- .nv.callgraph             --------------------------
	.section	.nv.callgraph,"",@"SHT_CUDA_CALLGRAPH"
	.align	4
	.sectionentsize	8
	.align		4
        /*0000*/ 	.word	0x00000000
	.align		4
        /*0004*/ 	.word	0xffffffff
	.align		4
        /*0008*/ 	.word	index@(_Z6kernelv)
	.align		4
        /*000c*/ 	.word	index@(malloc)
	.align		4
        /*0010*/ 	.word	index@(_Z6kernelv)
	.align		4
        /*0014*/ 	.word	index@(vprintf)
	.align		4
        /*0018*/ 	.word	0x00000000
	.align		4
        /*001c*/ 	.word	0xfffffffe
	.align		4
        /*0020*/ 	.word	0x00000000
	.align		4
        /*0024*/ 	.word	0xfffffffd
	.align		4
        /*0028*/ 	.word	0x00000000
	.align		4
        /*002c*/ 	.word	0xfffffffc


//--------------------- .nv.constant4             --------------------------
	.section	.nv.constant4,"a",@progbits
	.align	8
	.align		8
.nv.constant4:
        /*0000*/ 	.dword	vprintf
	.align		8
        /*0008*/ 	.dword	malloc
	.align		8
        /*0010*/ 	.dword	$str
	.align		8
        /*0018*/ 	.dword	$str$1
	.align		8
        /*0020*/ 	.dword	$str$2
	.align		8
        /*0028*/ 	.dword	$str$4


//--------------------- .text._Z6kernelv          --------------------------
	.section	.text._Z6kernelv,"ax",@progbits
	.align	128
        .global         _Z6kernelv
        .type           _Z6kernelv,@function
        .size           _Z6kernelv,(.L_x_6 - _Z6kernelv)
        .other          _Z6kernelv,@"STO_CUDA_ENTRY STV_DEFAULT"
_Z6kernelv:
.text._Z6kernelv:
[----:B------:R-:W0:Y:S01]  /*0000*/  LDC R1, c[0x0][0x37c] ;  /* 0x0000df00ff017b82 */ /* 0x000e220000000800 */
[----:B------:R-:W-:Y:S01]  /*0010*/  MOV R2, 0x0 ;  /* 0x0000000000027802 */ /* 0x000fe20000000f00 */
[----:B------:R-:W1:Y:S01]  /*0020*/  LDCU.64 UR4, c[0x4][0x10] ;  /* 0x01000200ff0477ac */ /* 0x000e620008000a00 */
[----:B------:R-:W-:-:S05]  /*0030*/  CS2R R6, SRZ ;  /* 0x0000000000067805 */ /* 0x000fca000001ff00 */
[----:B------:R2:W3:Y:S01]  /*0040*/  LDC.64 R8, c[0x4][R2] ;  /* 0x0100000002087b82 */ /* 0x0004e20000000a00 */
[----:B-1----:R-:W-:Y:S02]  /*0050*/  IMAD.U32 R4, RZ, RZ, UR4 ;  /* 0x00000004ff047e24 */ /* 0x002fe4000f8e00ff */
[----:B--2---:R-:W-:-:S07]  /*0060*/  IMAD.U32 R5, RZ, RZ, UR5 ;  /* 0x00000005ff057e24 */ /* 0x004fce000f8e00ff */
[----:B------:R-:W-:-:S07]  /*0070*/  LEPC R20, `(.L_x_0) ;  /* 0x000000001014794e */ /* 0x000fce0000000000 */
[----:B0--3--:R-:W-:Y:S05]  /*0080*/  CALL.ABS.NOINC R8 ;  /* 0x0000000008007343 */ /* 0x009fea0003c00000 */
.L_x_0:
[----:B------:R0:W1:Y:S01]  /*0090*/  LDC.64 R8, c[0x4][R2] ;  /* 0x0100000002087b82 */ /* 0x0000620000000a00 */
[----:B------:R-:W2:Y:S01]  /*00a0*/  LDCU.64 UR4, c[0x4][0x28] ;  /* 0x01000500ff0477ac */ /* 0x000ea20008000a00 */
[----:B------:R-:W-:Y:S01]  /*00b0*/  CS2R R6, SRZ ;  /* 0x0000000000067805 */ /* 0x000fe2000001ff00 */
[----:B--2---:R-:W-:Y:S02]  /*00c0*/  IMAD.U32 R4, RZ, RZ, UR4 ;  /* 0x00000004ff047e24 */ /* 0x004fe4000f8e00ff */
[----:B0-----:R-:W-:-:S07]  /*00d0*/  IMAD.U32 R5, RZ, RZ, UR5 ;  /* 0x00000005ff057e24 */ /* 0x001fce000f8e00ff */
[----:B------:R-:W-:-:S07]  /*00e0*/  LEPC R20, `(.L_x_1) ;  /* 0x000000001014794e */ /* 0x000fce0000000000 */
[----:B-1----:R-:W-:Y:S05]  /*00f0*/  CALL.ABS.NOINC R8 ;  /* 0x0000000008007343 */ /* 0x002fea0003c00000 */
.L_x_1:
[----:B------:R0:W1:Y:S01]  /*0100*/  LDC.64 R8, c[0x4][R2] ;  /* 0x0100000002087b82 */ /* 0x0000620000000a00 */
[----:B------:R-:W2:Y:S01]  /*0110*/  LDCU.64 UR4, c[0x4][0x20] ;  /* 0x01000400ff0477ac */ /* 0x000ea20008000a00 */
[----:B------:R-:W-:Y:S01]  /*0120*/  CS2R R6, SRZ ;  /* 0x0000000000067805 */ /* 0x000fe2000001ff00 */
[----:B--2---:R-:W-:Y:S02]  /*0130*/  IMAD.U32 R4, RZ, RZ, UR4 ;  /* 0x00000004ff047e24 */ /* 0x004fe4000f8e00ff */
[----:B0-----:R-:W-:-:S07]  /*0140*/  IMAD.U32 R5, RZ, RZ, UR5 ;  /* 0x00000005ff057e24 */ /* 0x001fce000f8e00ff */
[----:B------:R-:W-:-:S07]  /*0150*/  LEPC R20, `(.L_x_2) ;  /* 0x000000001014794e */ /* 0x000fce0000000000 */
[----:B-1----:R-:W-:Y:S05]  /*0160*/  CALL.ABS.NOINC R8 ;  /* 0x0000000008007343 */ /* 0x002fea0003c00000 */
.L_x_2:
[----:B------:R-:W-:Y:S01]  /*0170*/  MOV R0, 0x8 ;  /* 0x0000000800007802 */ /* 0x000fe20000000f00 */
[----:B------:R-:W0:Y:S01]  /*0180*/  LDC.64 R16, c[0x0][0x358] ;  /* 0x0000d600ff107b82 */ /* 0x000e220000000a00 */
[----:B------:R-:W-:Y:S02]  /*0190*/  IMAD.MOV.U32 R4, RZ, RZ, 0x4 ;  /* 0x00000004ff047424 */ /* 0x000fe400078e00ff */
[----:B------:R-:W-:-:S05]  /*01a0*/  IMAD.MOV.U32 R5, RZ, RZ, RZ ;  /* 0x000000ffff057224 */ /* 0x000fca00078e00ff */
[----:B------:R1:W2:Y:S02]  /*01b0*/  LDC.64 R6, c[0x4][R0] ;  /* 0x0100000000067b82 */ /* 0x0002a40000000a00 */
[----:B------:R-:W-:-:S07]  /*01c0*/  LEPC R20, `(.L_x_3) ;  /* 0x000000001014794e */ /* 0x000fce0000000000 */
[----:B012---:R-:W-:Y:S05]  /*01d0*/  CALL.ABS.NOINC R6 ;  /* 0x0000000006007343 */ /* 0x007fea0003c00000 */
.L_x_3:
[----:B------:R-:W-:Y:S01]  /*01e0*/  R2UR UR6, R16 ;  /* 0x00000000100672ca */ /* 0x000fe200000e0000 */
[----:B------:R-:W-:Y:S01]  /*01f0*/  IMAD.MOV.U32 R3, RZ, RZ, 0x2 ;  /* 0x00000002ff037424 */ /* 0x000fe200078e00ff */
[----:B------:R-:W-:Y:S01]  /*0200*/  R2UR UR7, R17 ;  /* 0x00000000110772ca */ /* 0x000fe200000e0000 */
[----:B------:R-:W-:Y:S01]  /*0210*/  IMAD.MOV.U32 R8, RZ, RZ, R4 ;  /* 0x000000ffff087224 */ /* 0x000fe200078e0004 */
[----:B------:R0:W1:Y:S01]  /*0220*/  LDC.64 R10, c[0x4][R2] ;  /* 0x01000000020a7b82 */ /* 0x0000620000000a00 */
[----:B------:R-:W-:Y:S01]  /*0230*/  IMAD.MOV.U32 R9, RZ, RZ, R5 ;  /* 0x000000ffff097224 */ /* 0x000fe200078e0005 */
[----:B------:R-:W2:Y:S01]  /*0240*/  LDCU.64 UR4, c[0x4][0x18] ;  /* 0x01000300ff0477ac */ /* 0x000ea20008000a00 */
[----:B------:R-:W-:-:S08]  /*0250*/  CS2R R6, SRZ ;  /* 0x0000000000067805 */ /* 0x000fd0000001ff00 */
[----:B------:R0:W-:Y:S01]  /*0260*/  ST.E desc[UR6][R8.64], R3 ;  /* 0x0000000308007985 */ /* 0x0001e2000c101906 */
[----:B--2---:R-:W-:Y:S02]  /*0270*/  IMAD.U32 R4, RZ, RZ, UR4 ;  /* 0x00000004ff047e24 */ /* 0x004fe4000f8e00ff */
[----:B------:R-:W-:-:S07]  /*0280*/  IMAD.U32 R5, RZ, RZ, UR5 ;  /* 0x00000005ff057e24 */ /* 0x000fce000f8e00ff */
[----:B------:R-:W-:-:S07]  /*0290*/  LEPC R20, `(.L_x_4) ;  /* 0x000000001014794e */ /* 0x000fce0000000000 */
[----:B01----:R-:W-:Y:S05]  /*02a0*/  CALL.ABS.NOINC R10 ;  /* 0x000000000a007343 */ /* 0x003fea0003c00000 */
.L_x_4:
[----:B------:R-:W-:Y:S05]  /*02b0*/  EXIT ;  /* 0x000000000000794d */ /* 0x000fea0003800000 */
.L_x_5:
[----:B------:R-:W-:-:S00]  /*02c0*/  BRA `(.L_x_5) ;  /* 0xfffffffc00fc7947 */ /* 0x000fc0000383ffff */
[----:B------:R-:W-:-:S00]  /*02d0*/  NOP ;  /* 0x0000000000007918 */ /* 0x000fc00000000000 */
        /* <DEDUP_REMOVED lines=10> */
.L_x_6:


//--------------------- .nv.global.init           --------------------------
	.section	.nv.global.init,"aw",@progbits
.nv.global.init:
	.type		$str$4,@object
	.size		$str$4,($str - $str$4)
$str$4:
        /*0000*/ 	.byte	0x43, 0x61, 0x6c, 0x6c, 0x65, 0x64, 0x20, 0x53, 0x69, 0x7a, 0x65, 0x28, 0x29, 0x0a, 0x00
	.type		$str,@object
	.size		$str,($str$1 - $str)
$str:
        /*000f*/ 	.byte	0x43, 0x61, 0x6c, 0x6c, 0x65, 0x64, 0x20, 0x76, 0x65, 0x63, 0x74, 0x6f, 0x72, 0x28, 0x29, 0x0a
        /*001f*/ 	.byte	0x00
	.type		$str$1,@object
	.size		$str$1,($str$2 - $str$1)
$str$1:
        /*0020*/ 	.byte	0x43, 0x61, 0x6c, 0x6c, 0x65, 0x64, 0x20, 0x7e, 0x76, 0x65, 0x63, 0x74, 0x6f, 0x72, 0x28, 0x29
        /*0030*/ 	.byte	0x0a, 0x00
	.type		$str$2,@object
	.size		$str$2,(.L_2 - $str$2)
$str$2:
        /*0032*/ 	.byte	0x43, 0x61, 0x6c, 0x6c, 0x65, 0x64, 0x20, 0x70, 0x75, 0x73, 0x68, 0x5f, 0x62, 0x61, 0x63, 0x6b
        /*0042*/ 	.byte	0x28, 0x29, 0x0a, 0x00
.L_2:


//--------------------- .nv.shared.reserved.0     --------------------------
	.section	.nv.shared.reserved.0,"aw",@nobits
	.weak		__nv_reservedSMEM_offset_0_alias
	.size		__nv_reservedSMEM_offset_0_alias, 0, 64
	.other		__nv_reservedSMEM_offset_0_alias,@"STO_CUDA_RESERVED_SHARED STV_DEFAULT"
__nv_reservedSMEM_offset_0_alias:
	.zero		0
	.zero		64


//--------------------- .nv.constant0._Z6kernelv  --------------------------
	.section	.nv.constant0._Z6kernelv,"a",@progbits
	.sectionflags	@""
	.align	4
.nv.constant0._Z6kernelv:
	.zero		896


//--------------------- SYMBOLS --------------------------

	.type		.nv.reservedSmem.offset0,@object
	.size		.nv.reservedSmem.offset0,0x4
	.type		vprintf,@function
	.type		malloc,@function
